//
// Generated by NVIDIA NVVM Compiler
//
// Compiler Build ID: CL-36424714
// Cuda compilation tools, release 13.0, V13.0.88
// Based on NVVM 20.0.0
//

.version 9.0
.target sm_100
.address_size 64

	// .globl	default_function_kernel

.visible .entry default_function_kernel(
	.param .u64 .ptr .align 1 default_function_kernel_param_0,
	.param .u64 .ptr .align 1 default_function_kernel_param_1
)
.maxntid 17
{
	.reg .pred 	%p<2>;
	.reg .b32 	%r<2>;
	.reg .b32 	%f<4>;
	.reg .b64 	%rd<8>;

	ld.param.u64 	%rd1, [default_function_kernel_param_0];
	ld.param.u64 	%rd2, [default_function_kernel_param_1];
	cvta.to.global.u64 	%rd3, %rd2;
	mov.u32 	%r1, %tid.x;
	mul.wide.u32 	%rd4, %r1, 4;
	add.s64 	%rd5, %rd3, %rd4;
	ld.global.nc.f32 	%f1, [%rd5];
	setp.gt.f32 	%p1, %f1, 0f00000000;
	mul.f32 	%f2, %f1, 0f3F000000;
	selp.f32 	%f3, %f1, %f2, %p1;
	cvta.to.global.u64 	%rd6, %rd1;
	add.s64 	%rd7, %rd6, %rd4;
	st.global.f32 	[%rd7], %f3;
	ret;

}


// ===== COMPILED SASS (sm_100) =====

	.target	sm_100

	.elftype	@"ET_EXEC"


//--------------------- .note.nv.tkinfo           --------------------------
	.section	.note.nv.tkinfo,"",@"SHT_NOTE"
	.sectionflags	@"SHF_NOTE_NV_TKINFO"
	.tkinfo
        /*0018*/ 	.word	0x00000002
        /*0030*/ 	.string	""
        /*0030*/ 	.string	"ptxas"
        /*0030*/ 	.string	"Cuda compilation tools, release 13.0, V13.0.88"
        /*0030*/ 	.string	"Build cuda_13.0.r13.0/compiler.36424714_0"
        /*0030*/ 	.string	"-arch sm_100 -m 64 "



//--------------------- .note.nv.cuinfo           --------------------------
	.section	.note.nv.cuinfo,"",@"SHT_NOTE"
	.sectionflags	@"SHF_NOTE_NV_CUINFO"
        /*0018*/ 	.short	0x0002
        /*001a*/ 	.short	0x0064
        /*001c*/ 	.short	0x0082
	.zero		2


//--------------------- .nv.info                  --------------------------
	.section	.nv.info,"",@"SHT_CUDA_INFO"
	.align	4


	//----- nvinfo : EIATTR_REGCOUNT
	.align		4
        /*0000*/ 	.byte	0x04, 0x2f
        /*0002*/ 	.short	(.L_1 - .L_0)
	.align		4
.L_0:
        /*0004*/ 	.word	index@(default_function_kernel)
        /*0008*/ 	.word	0x0000000c


	//----- nvinfo : EIATTR_FRAME_SIZE
	.align		4
.L_1:
        /*000c*/ 	.byte	0x04, 0x11
        /*000e*/ 	.short	(.L_3 - .L_2)
	.align		4
.L_2:
        /*0010*/ 	.word	index@(default_function_kernel)
        /*0014*/ 	.word	0x00000000


	//----- nvinfo : EIATTR_MIN_STACK_SIZE
	.align		4
.L_3:
        /*0018*/ 	.byte	0x04, 0x12
        /*001a*/ 	.short	(.L_5 - .L_4)
	.align		4
.L_4:
        /*001c*/ 	.word	index@(default_function_kernel)
        /*0020*/ 	.word	0x00000000
.L_5:


//--------------------- .nv.compat                --------------------------
	.section	.nv.compat,"",@"SHT_CUDA_COMPAT_INFO"
	.align	4
        /*0000*/ 	.byte	0x02, 0x09, 0x00, 0x00, 0x02, 0x02, 0x01, 0x00, 0x02, 0x05, 0x05, 0x00, 0x03, 0x07, 0x01, 0x01
        /*0010*/ 	.byte	0x02, 0x03, 0x00, 0x00, 0x02, 0x06, 0x01, 0x00, 0x04, 0x0b, 0x08, 0x00, 0x09, 0x00, 0x00, 0x00
        /*0020*/ 	.byte	0x00, 0x00, 0x00, 0x00


//--------------------- .nv.info.default_function_kernel --------------------------
	.section	.nv.info.default_function_kernel,"",@"SHT_CUDA_INFO"
	.sectionflags	@""
	.align	4


	//----- nvinfo : EIATTR_CUDA_API_VERSION
	.align		4
        /*0000*/ 	.byte	0x04, 0x37
        /*0002*/ 	.short	(.L_7 - .L_6)
.L_6:
        /*0004*/ 	.word	0x00000082


	//----- nvinfo : EIATTR_KPARAM_INFO
	.align		4
.L_7:
        /*0008*/ 	.byte	0x04, 0x17
        /*000a*/ 	.short	(.L_9 - .L_8)
.L_8:
        /*000c*/ 	.word	0x00000000
        /*0010*/ 	.short	0x0001
        /*0012*/ 	.short	0x0008
        /*0014*/ 	.byte	0x00, 0xf5, 0x21, 0x00


	//----- nvinfo : EIATTR_KPARAM_INFO
	.align		4
.L_9:
        /*0018*/ 	.byte	0x04, 0x17
        /*001a*/ 	.short	(.L_11 - .L_10)
.L_10:
        /*001c*/ 	.word	0x00000000
        /*0020*/ 	.short	0x0000
        /*0022*/ 	.short	0x0000
        /*0024*/ 	.byte	0x00, 0xf5, 0x21, 0x00


	//----- nvinfo : EIATTR_SPARSE_MMA_MASK
	.align		4
.L_11:
        /*0028*/ 	.byte	0x03, 0x50
        /*002a*/ 	.short	0x0000


	//----- nvinfo : EIATTR_MAXREG_COUNT
	.align		4
        /*002c*/ 	.byte	0x03, 0x1b
        /*002e*/ 	.short	0x00ff


	//----- nvinfo : EIATTR_MERCURY_ISA_VERSION
	.align		4
        /*0030*/ 	.byte	0x03, 0x5f
        /*0032*/ 	.short	0x0101


	//----- nvinfo : EIATTR_VRC_CTA_INIT_COUNT
	.align		4
        /*0034*/ 	.byte	0x02, 0x4a
	.zero		1
	.zero		1


	//----- nvinfo : EIATTR_EXIT_INSTR_OFFSETS
	.align		4
        /*0038*/ 	.byte	0x04, 0x1c
        /*003a*/ 	.short	(.L_13 - .L_12)


	//   ....[0]....
.L_12:
        /*003c*/ 	.word	0x000000b0


	//----- nvinfo : EIATTR_MAX_THREADS
	.align		4
.L_13:
        /*0040*/ 	.byte	0x04, 0x05
        /*0042*/ 	.short	(.L_15 - .L_14)
.L_14:
        /*0044*/ 	.word	0x00000011
        /*0048*/ 	.word	0x00000001
        /*004c*/ 	.word	0x00000001


	//----- nvinfo : EIATTR_CBANK_PARAM_SIZE
	.align		4
.L_15:
        /*0050*/ 	.byte	0x03, 0x19
        /*0052*/ 	.short	0x0010


	//----- nvinfo : EIATTR_PARAM_CBANK
	.align		4
        /*0054*/ 	.byte	0x04, 0x0a
        /*0056*/ 	.short	(.L_17 - .L_16)
	.align		4
.L_16:
        /*0058*/ 	.word	index@(.nv.constant0.default_function_kernel)
        /*005c*/ 	.short	0x0380
        /*005e*/ 	.short	0x0010


	//----- nvinfo : EIATTR_SW_WAR
	.align		4
.L_17:
        /*0060*/ 	.byte	0x04, 0x36
        /*0062*/ 	.short	(.L_19 - .L_18)
.L_18:
        /*0064*/ 	.word	0x00000008
.L_19:


//--------------------- .nv.callgraph             --------------------------
	.section	.nv.callgraph,"",@"SHT_CUDA_CALLGRAPH"
	.align	4
	.sectionentsize	8
	.align		4
        /*0000*/ 	.word	0x00000000
	.align		4
        /*0004*/ 	.word	0xffffffff
	.align		4
        /*0008*/ 	.word	0x00000000
	.align		4
        /*000c*/ 	.word	0xfffffffe
	.align		4
        /*0010*/ 	.word	0x00000000
	.align		4
        /*0014*/ 	.word	0xfffffffd
	.align		4
        /*0018*/ 	.word	0x00000000
	.align		4
        /*001c*/ 	.word	0xfffffffc


//--------------------- .text.default_function_kernel --------------------------
	.section	.text.default_function_kernel,"ax",@progbits
	.align	128
        .global         default_function_kernel
        .type           default_function_kernel,@function
        .size           default_function_kernel,(.L_x_1 - default_function_kernel)
        .other          default_function_kernel,@"STO_CUDA_ENTRY STV_DEFAULT"
default_function_kernel:
.text.default_function_kernel:
[----:B------:R-:W-:Y:S01]  /*0000*/  LDC R1, c[0x0][0x37c] ;  /* 0x0000df00ff017b82 */ /* 0x000fe20000000800 */
[----:B------:R-:W0:Y:S07]  /*0010*/  S2R R9, SR_TID.X ;  /* 0x0000000000097919 */ /* 0x000e2e0000002100 */
[----:B------:R-:W0:Y:S01]  /*0020*/  LDC.64 R2, c[0x0][0x388] ;  /* 0x0000e200ff027b82 */ /* 0x000e220000000a00 */
[----:B------:R-:W1:Y:S07]  /*0030*/  LDCU.64 UR4, c[0x0][0x358] ;  /* 0x00006b00ff0477ac */ /* 0x000e6e0008000a00 */
[----:B------:R-:W2:Y:S01]  /*0040*/  LDC.64 R4, c[0x0][0x380] ;  /* 0x0000e000ff047b82 */ /* 0x000ea20000000a00 */
[----:B0-----:R-:W-:-:S05]  /*0050*/  IMAD.WIDE.U32 R2, R9, 0x4, R2 ;  /* 0x0000000409027825 */ /* 0x001fca00078e0002 */
[----:B-1----:R-:W3:Y:S01]  /*0060*/  LDG.E.CONSTANT R7, desc[UR4][R2.64] ;  /* 0x0000000402077981 */ /* 0x002ee2000c1e9900 */
[----:B--2---:R-:W-:Y:S01]  /*0070*/  IMAD.WIDE.U32 R4, R9, 0x4, R4 ;  /* 0x0000000409047825 */ /* 0x004fe200078e0004 */
[----:B---3--:R-:W-:-:S13]  /*0080*/  FSETP.GT.AND P0, PT, R7, RZ, PT ;  /* 0x000000ff0700720b */ /* 0x008fda0003f04000 */
[----:B------:R-:W-:-:S05]  /*0090*/  @!P0 FMUL R7, R7, 0.5 ;  /* 0x3f00000007078820 */ /* 0x000fca0000400000 */
[----:B------:R-:W-:Y:S01]  /*00a0*/  STG.E desc[UR4][R4.64], R7 ;  /* 0x0000000704007986 */ /* 0x000fe2000c101904 */
[----:B------:R-:W-:Y:S05]  /*00b0*/  EXIT ;  /* 0x000000000000794d */ /* 0x000fea0003800000 */
.L_x_0:
[----:B------:R-:W-:-:S00]  /*00c0*/  BRA `(.L_x_0) ;  /* 0xfffffffc00fc7947 */ /* 0x000fc0000383ffff */
[----:B------:R-:W-:-:S00]  /*00d0*/  NOP ;  /* 0x0000000000007918 */ /* 0x000fc00000000000 */
        /* <DEDUP_REMOVED lines=10> */
.L_x_1:


//--------------------- .nv.shared.reserved.0     --------------------------
	.section	.nv.shared.reserved.0,"aw",@nobits
	.weak		__nv_reservedSMEM_offset_0_alias
	.size		__nv_reservedSMEM_offset_0_alias, 0, 64
	.other		__nv_reservedSMEM_offset_0_alias,@"STO_CUDA_RESERVED_SHARED STV_DEFAULT"
__nv_reservedSMEM_offset_0_alias:
	.zero		0
	.zero		64


//--------------------- .nv.constant0.default_function_kernel --------------------------
	.section	.nv.constant0.default_function_kernel,"a",@progbits
	.sectionflags	@""
	.align	4
.nv.constant0.default_function_kernel:
	.zero		912


//--------------------- SYMBOLS --------------------------

	.type		.nv.reservedSmem.offset0,@object
	.size		.nv.reservedSmem.offset0,0x4
